	.headerflags	@"EF_CUDA_TEXMODE_UNIFIED EF_CUDA_64BIT_ADDRESS EF_CUDA_ACCELERATORS EF_CUDA_SM90 EF_CUDA_VIRTUAL_SM(EF_CUDA_SM90)"
	.elftype	@"ET_EXEC"


//--------------------- .nv.info                  --------------------------
	.section	.nv.info,"",@"SHT_CUDA_INFO"
	.align	4


	//----- nvinfo : EIATTR_REGCOUNT
	.align		4
        /*0000*/ 	.byte	0x04, 0x2f
        /*0002*/ 	.short	(.L_2 - .L_1)
	.align		4
.L_1:
        /*0004*/ 	.word	index@(triton_poi_fused_native_layer_norm_6)
        /*0008*/ 	.word	0x00000010


	//----- nvinfo : EIATTR_MIN_STACK_SIZE
	.align		4
.L_2:
        /*000c*/ 	.byte	0x04, 0x12
        /*000e*/ 	.short	(.L_4 - .L_3)
	.align		4
.L_3:
        /*0010*/ 	.word	index@(triton_poi_fused_native_layer_norm_6)
        /*0014*/ 	.word	0x00000000


	//----- nvinfo : EIATTR_FRAME_SIZE
	.align		4
.L_4:
        /*0018*/ 	.byte	0x04, 0x11
        /*001a*/ 	.short	(.L_6 - .L_5)
	.align		4
.L_5:
        /*001c*/ 	.word	index@(triton_poi_fused_native_layer_norm_6)
        /*0020*/ 	.word	0x00000000


	//----- nvinfo : EIATTR_MIN_STACK_SIZE
	.align		4
.L_6:
        /*0024*/ 	.byte	0x04, 0x12
        /*0026*/ 	.short	(.L_8 - .L_7)
	.align		4
.L_7:
        /*0028*/ 	.word	index@(triton_poi_fused_native_layer_norm_6)
        /*002c*/ 	.word	0x00000000
.L_8:


//--------------------- .nv.info.triton_poi_fused_native_layer_norm_6 --------------------------
	.section	.nv.info.triton_poi_fused_native_layer_norm_6,"",@"SHT_CUDA_INFO"
	.sectionflags	@""
	.align	4


	//----- nvinfo : EIATTR_CUDA_API_VERSION
	.align		4
        /*0000*/ 	.byte	0x04, 0x37
        /*0002*/ 	.short	(.L_10 - .L_9)
.L_9:
        /*0004*/ 	.word	0x0000007c


	//----- nvinfo : EIATTR_KPARAM_INFO
	.align		4
.L_10:
        /*0008*/ 	.byte	0x04, 0x17
        /*000a*/ 	.short	(.L_12 - .L_11)
.L_11:
        /*000c*/ 	.word	0x00000000
        /*0010*/ 	.short	0x0003
        /*0012*/ 	.short	0x0018
        /*0014*/ 	.byte	0x00, 0xf0, 0x11, 0x00


	//----- nvinfo : EIATTR_KPARAM_INFO
	.align		4
.L_12:
        /*0018*/ 	.byte	0x04, 0x17
        /*001a*/ 	.short	(.L_14 - .L_13)
.L_13:
        /*001c*/ 	.word	0x00000000
        /*0020*/ 	.short	0x0002
        /*0022*/ 	.short	0x0010
        /*0024*/ 	.byte	0x00, 0xf4, 0x21, 0x00


	//----- nvinfo : EIATTR_KPARAM_INFO
	.align		4
.L_14:
        /*0028*/ 	.byte	0x04, 0x17
        /*002a*/ 	.short	(.L_16 - .L_15)
.L_15:
        /*002c*/ 	.word	0x00000000
        /*0030*/ 	.short	0x0001
        /*0032*/ 	.short	0x0008
        /*0034*/ 	.byte	0x00, 0xf4, 0x21, 0x00


	//----- nvinfo : EIATTR_KPARAM_INFO
	.align		4
.L_16:
        /*0038*/ 	.byte	0x04, 0x17
        /*003a*/ 	.short	(.L_18 - .L_17)
.L_17:
        /*003c*/ 	.word	0x00000000
        /*0040*/ 	.short	0x0000
        /*0042*/ 	.short	0x0000
        /*0044*/ 	.byte	0x00, 0xf4, 0x21, 0x00


	//----- nvinfo : EIATTR_SPARSE_MMA_MASK
	.align		4
.L_18:
        /*0048*/ 	.byte	0x03, 0x50
        /*004a*/ 	.short	0x0000


	//----- nvinfo : EIATTR_MAXREG_COUNT
	.align		4
        /*004c*/ 	.byte	0x03, 0x1b
        /*004e*/ 	.short	0x00ff


	//----- nvinfo : EIATTR_EXIT_INSTR_OFFSETS
	.align		4
        /*0050*/ 	.byte	0x04, 0x1c
        /*0052*/ 	.short	(.L_20 - .L_19)


	//   ....[0]....
.L_19:
        /*0054*/ 	.word	0x00000250


	//   ....[1]....
        /*0058*/ 	.word	0x00000290


	//----- nvinfo : EIATTR_REQNTID
	.align		4
.L_20:
        /*005c*/ 	.byte	0x04, 0x10
        /*005e*/ 	.short	(.L_22 - .L_21)
.L_21:
        /*0060*/ 	.word	0x00000020
        /*0064*/ 	.word	0x00000001
        /*0068*/ 	.word	0x00000001


	//----- nvinfo : EIATTR_CBANK_PARAM_SIZE
	.align		4
.L_22:
        /*006c*/ 	.byte	0x03, 0x19
        /*006e*/ 	.short	0x001c


	//----- nvinfo : EIATTR_PARAM_CBANK
	.align		4
        /*0070*/ 	.byte	0x04, 0x0a
        /*0072*/ 	.short	(.L_24 - .L_23)
	.align		4
.L_23:
        /*0074*/ 	.word	index@(.nv.constant0.triton_poi_fused_native_layer_norm_6)
        /*0078*/ 	.short	0x0210
        /*007a*/ 	.short	0x001c


	//----- nvinfo : EIATTR_SW_WAR
	.align		4
.L_24:
        /*007c*/ 	.byte	0x04, 0x36
        /*007e*/ 	.short	(.L_26 - .L_25)
.L_25:
        /*0080*/ 	.word	0x00000008
.L_26:


//--------------------- .nv.callgraph             --------------------------
	.section	.nv.callgraph,"",@"SHT_CUDA_CALLGRAPH"
	.align	4
	.sectionentsize	8
	.align		4
        /*0000*/ 	.word	0x00000000
	.align		4
        /*0004*/ 	.word	0xffffffff
	.align		4
        /*0008*/ 	.word	0x00000000
	.align		4
        /*000c*/ 	.word	0xfffffffe
	.align		4
        /*0010*/ 	.word	0x00000000
	.align		4
        /*0014*/ 	.word	0xfffffffd
	.align		4
        /*0018*/ 	.word	0x00000000
	.align		4
        /*001c*/ 	.word	0xfffffffc


//--------------------- .nv.constant4             --------------------------
	.section	.nv.constant4,"a",@progbits
	.align	8
	.align		8
.nv.constant4:
        /*0000*/ 	.dword	_$_str


//--------------------- .text.triton_poi_fused_native_layer_norm_6 --------------------------
	.section	.text.triton_poi_fused_native_layer_norm_6,"ax",@progbits
	.align	128
        .global         triton_poi_fused_native_layer_norm_6
        .type           triton_poi_fused_native_layer_norm_6,@function
        .size           triton_poi_fused_native_layer_norm_6,(.L_x_1 - triton_poi_fused_native_layer_norm_6)
        .other          triton_poi_fused_native_layer_norm_6,@"STO_CUDA_ENTRY STV_DEFAULT"
triton_poi_fused_native_layer_norm_6:
.text.triton_poi_fused_native_layer_norm_6:
[----:B------:R-:W0:Y:S02]  /*0000*/  LDC R1, c[0x0][0x28] ;  /* 0x00000a00ff017b82 */ /* 0x000e240000000800 */
[----:B------:R-:W1:Y:S01]  /*0010*/  S2R R10, SR_TID.X ;  /* 0x00000000000a7919 */ /* 0x000e620000002100 */
[----:B------:R-:W2:Y:S01]  /*0020*/  LDC.64 R2, c[0x0][0x210] ;  /* 0x00008400ff027b82 */ /* 0x000ea20000000a00 */
[----:B------:R-:W-:Y:S01]  /*0030*/  CS2R R6, SRZ ;  /* 0x0000000000067805 */ /* 0x000fe2000001ff00 */
[----:B------:R-:W-:Y:S01]  /*0040*/  ULDC.64 UR4, c[0x0][0x208] ;  /* 0x0000820000047ab9 */ /* 0x000fe20000000a00 */
[----:B------:R-:W3:Y:S01]  /*0050*/  S2R R9, SR_CTAID.X ;  /* 0x0000000000097919 */ /* 0x000ee20000002500 */
[----:B------:R-:W-:Y:S02]  /*0060*/  MOV R8, RZ ;  /* 0x000000ff00087202 */ /* 0x000fe40000000f00 */
[----:B-1----:R-:W-:-:S04]  /*0070*/  LOP3.LUT R0, R10, 0x3, RZ, 0xc0, !PT ;  /* 0x000000030a007812 */ /* 0x002fc800078ec0ff */
[----:B---3--:R-:W-:Y:S01]  /*0080*/  LEA R9, R9, R0, 0x2 ;  /* 0x0000000009097211 */ /* 0x008fe200078e10ff */
[----:B------:R-:W-:-:S03]  /*0090*/  HFMA2.MMA R0, -RZ, RZ, 0, 0 ;  /* 0x00000000ff007435 */ /* 0x000fc600000001ff */
[C---:B------:R-:W-:Y:S02]  /*00a0*/  ISETP.GE.AND P0, PT, R9.reuse, 0x4, PT ;  /* 0x000000040900780c */ /* 0x040fe40003f06270 */
[----:B------:R-:W-:-:S05]  /*00b0*/  SHF.L.U32 R5, R9, 0x2, RZ ;  /* 0x0000000209057819 */ /* 0x000fca00000006ff */
[----:B--2---:R-:W-:-:S06]  /*00c0*/  IMAD.WIDE R2, R5, 0x4, R2 ;  /* 0x0000000405027825 */ /* 0x004fcc00078e0202 */
[----:B------:R-:W2:Y:S04]  /*00d0*/  @!P0 LDG.E.EL R0, desc[UR4][R2.64] ;  /* 0x0000000402008981 */ /* 0x000ea8000c2e1900 */
[----:B------:R-:W2:Y:S04]  /*00e0*/  @!P0 LDG.E.EL R7, desc[UR4][R2.64+0x4] ;  /* 0x0000040402078981 */ /* 0x000ea8000c2e1900 */
[----:B------:R-:W3:Y:S04]  /*00f0*/  @!P0 LDG.E.EL R6, desc[UR4][R2.64+0x8] ;  /* 0x0000080402068981 */ /* 0x000ee8000c2e1900 */
[----:B------:R-:W4:Y:S01]  /*0100*/  @!P0 LDG.E.EL R8, desc[UR4][R2.64+0xc] ;  /* 0x00000c0402088981 */ /* 0x000f22000c2e1900 */
[----:B------:R-:W-:-:S04]  /*0110*/  LOP3.LUT P0, RZ, R10, 0x1c, RZ, 0xc0, !PT ;  /* 0x0000001c0aff7812 */ /* 0x000fc8000780c0ff */
[----:B------:R-:W-:Y:S01]  /*0120*/  ISETP.LT.AND P0, PT, R9, 0x4, !P0 ;  /* 0x000000040900780c */ /* 0x000fe20004701270 */
[----:B--2---:R-:W-:-:S04]  /*0130*/  FADD R5, R7, R0 ;  /* 0x0000000007057221 */ /* 0x004fc80000000000 */
[----:B---3--:R-:W-:Y:S02]  /*0140*/  FADD R11, R5, R6 ;  /* 0x00000006050b7221 */ /* 0x008fe40000000000 */
[----:B------:R-:W1:Y:S02]  /*0150*/  LDC.64 R4, c[0x0][0x218] ;  /* 0x00008600ff047b82 */ /* 0x000e640000000a00 */
[----:B----4-:R-:W-:-:S04]  /*0160*/  FADD R11, R11, R8 ;  /* 0x000000080b0b7221 */ /* 0x010fc80000000000 */
[----:B------:R-:W-:-:S04]  /*0170*/  FMUL R13, R11, 0.25 ;  /* 0x3e8000000b0d7820 */ /* 0x000fc80000400000 */
[C---:B------:R-:W-:Y:S01]  /*0180*/  FADD R7, -R13.reuse, R7 ;  /* 0x000000070d077221 */ /* 0x040fe20000000100 */
[C---:B------:R-:W-:Y:S01]  /*0190*/  FADD R0, -R13.reuse, R0 ;  /* 0x000000000d007221 */ /* 0x040fe20000000100 */
[C---:B------:R-:W-:Y:S01]  /*01a0*/  FADD R6, -R13.reuse, R6 ;  /* 0x000000060d067221 */ /* 0x040fe20000000100 */
[----:B------:R-:W-:Y:S01]  /*01b0*/  FADD R11, -R13, R8 ;  /* 0x000000080d0b7221 */ /* 0x000fe20000000100 */
[----:B------:R-:W-:-:S04]  /*01c0*/  FMUL R7, R7, R7 ;  /* 0x0000000707077220 */ /* 0x000fc80000400000 */
[----:B------:R-:W-:-:S04]  /*01d0*/  FFMA R7, R0, R0, R7 ;  /* 0x0000000000077223 */ /* 0x000fc80000000007 */
[----:B------:R-:W-:Y:S02]  /*01e0*/  FFMA R0, R6, R6, R7 ;  /* 0x0000000606007223 */ /* 0x000fe40000000007 */
[----:B------:R-:W2:Y:S01]  /*01f0*/  LDC.64 R6, c[0x0][0x220] ;  /* 0x00008800ff067b82 */ /* 0x000ea20000000a00 */
[----:B-1----:R-:W-:Y:S01]  /*0200*/  IMAD.WIDE R2, R9, 0x4, R4 ;  /* 0x0000000409027825 */ /* 0x002fe200078e0204 */
[----:B------:R-:W-:-:S03]  /*0210*/  HFMA2.MMA R5, -RZ, RZ, 1.625, 0 ;  /* 0x3e800000ff057435 */ /* 0x000fc600000001ff */
[----:B------:R-:W-:Y:S01]  /*0220*/  FFMA R0, R11, R11, R0 ;  /* 0x0000000b0b007223 */ /* 0x000fe20000000000 */
[----:B------:R1:W-:Y:S06]  /*0230*/  @P0 STG.E desc[UR4][R2.64], R13 ;  /* 0x0000000d02000986 */ /* 0x0003ec000c101904 */
[----:B------:R-:W-:Y:S01]  /*0240*/  FFMA R0, R0, R5, 9.9999997473787516356e-06 ;  /* 0x3727c5ac00007423 */ /* 0x000fe20000000005 */
[----:B------:R-:W-:Y:S06]  /*0250*/  @!P0 EXIT ;  /* 0x000000000000894d */ /* 0x000fec0003800000 */
[----:B------:R-:W0:Y:S01]  /*0260*/  MUFU.RSQ R5, R0 ;  /* 0x0000000000057308 */ /* 0x000e220000001400 */
[----:B-12---:R-:W-:-:S05]  /*0270*/  IMAD.WIDE R2, R9, 0x4, R6 ;  /* 0x0000000409027825 */ /* 0x006fca00078e0206 */
[----:B0-----:R-:W-:Y:S01]  /*0280*/  STG.E desc[UR4][R2.64], R5 ;  /* 0x0000000502007986 */ /* 0x001fe2000c101904 */
[----:B------:R-:W-:Y:S05]  /*0290*/  EXIT ;  /* 0x000000000000794d */ /* 0x000fea0003800000 */
.L_x_0:
[----:B------:R-:W-:-:S00]  /*02a0*/  BRA `(.L_x_0) ;  /* 0xfffffffc00fc7947 */ /* 0x000fc0000383ffff */
[----:B------:R-:W-:-:S00]  /*02b0*/  NOP ;  /* 0x0000000000007918 */ /* 0x000fc00000000000 */
        /* <DEDUP_REMOVED lines=12> */
.L_x_1:


//--------------------- .nv.global.init           --------------------------
	.section	.nv.global.init,"aw",@progbits
.nv.global.init:
	.type		_$_str,@object
	.size		_$_str,(.L_0 - _$_str)
_$_str:
        /*0000*/ 	.byte	0x5f, 0x5f, 0x43, 0x55, 0x44, 0x41, 0x5f, 0x46, 0x54, 0x5a, 0x00
.L_0:


//--------------------- .nv.constant0.triton_poi_fused_native_layer_norm_6 --------------------------
	.section	.nv.constant0.triton_poi_fused_native_layer_norm_6,"a",@progbits
	.sectionflags	@""
	.align	4
.nv.constant0.triton_poi_fused_native_layer_norm_6:
	.zero		556
